//
// Generated by NVIDIA NVVM Compiler
//
// Compiler Build ID: CL-36424714
// Cuda compilation tools, release 13.0, V13.0.88
// Based on NVVM 20.0.0
//

.version 9.0
.target sm_100
.address_size 64

	// .globl	_Z17gpu_search_kernelPKciS0_iPiS1_
.extern .shared .align 16 .b8 s_pattern[];

.visible .entry _Z17gpu_search_kernelPKciS0_iPiS1_(
	.param .u64 .ptr .align 1 _Z17gpu_search_kernelPKciS0_iPiS1__param_0,
	.param .u32 _Z17gpu_search_kernelPKciS0_iPiS1__param_1,
	.param .u64 .ptr .align 1 _Z17gpu_search_kernelPKciS0_iPiS1__param_2,
	.param .u32 _Z17gpu_search_kernelPKciS0_iPiS1__param_3,
	.param .u64 .ptr .align 1 _Z17gpu_search_kernelPKciS0_iPiS1__param_4,
	.param .u64 .ptr .align 1 _Z17gpu_search_kernelPKciS0_iPiS1__param_5
)
{
	.reg .pred 	%p<6>;
	.reg .b16 	%rs<4>;
	.reg .b32 	%r<18>;
	.reg .b64 	%rd<15>;

	ld.param.u64 	%rd2, [_Z17gpu_search_kernelPKciS0_iPiS1__param_0];
	ld.param.u32 	%r5, [_Z17gpu_search_kernelPKciS0_iPiS1__param_1];
	ld.param.u64 	%rd3, [_Z17gpu_search_kernelPKciS0_iPiS1__param_2];
	ld.param.u32 	%r6, [_Z17gpu_search_kernelPKciS0_iPiS1__param_3];
	ld.param.u64 	%rd4, [_Z17gpu_search_kernelPKciS0_iPiS1__param_4];
	ld.param.u64 	%rd5, [_Z17gpu_search_kernelPKciS0_iPiS1__param_5];
	mov.u32 	%r1, %tid.x;
	mov.u32 	%r7, %ctaid.x;
	mov.u32 	%r8, %ntid.x;
	mad.lo.s32 	%r2, %r7, %r8, %r1;
	setp.ge.u32 	%p1, %r1, %r6;
	@%p1 bra 	$L__BB0_2;
	cvta.to.global.u64 	%rd6, %rd3;
	cvt.u64.u32 	%rd7, %r1;
	add.s64 	%rd8, %rd6, %rd7;
	ld.global.u8 	%rs1, [%rd8];
	mov.u32 	%r9, s_pattern;
	add.s32 	%r10, %r9, %r1;
	st.shared.u8 	[%r10], %rs1;
$L__BB0_2:
	bar.sync 	0;
	sub.s32 	%r11, %r5, %r6;
	setp.gt.s32 	%p2, %r2, %r11;
	@%p2 bra 	$L__BB0_8;
	setp.lt.s32 	%p3, %r6, 1;
	@%p3 bra 	$L__BB0_7;
	cvta.to.global.u64 	%rd1, %rd2;
	mov.b32 	%r17, 0;
	mov.u32 	%r14, s_pattern;
	bra.uni 	$L__BB0_6;
$L__BB0_5:
	add.s32 	%r17, %r17, 1;
	setp.eq.s32 	%p5, %r17, %r6;
	@%p5 bra 	$L__BB0_7;
$L__BB0_6:
	add.s32 	%r13, %r17, %r2;
	cvt.s64.s32 	%rd9, %r13;
	add.s64 	%rd10, %rd1, %rd9;
	ld.global.u8 	%rs2, [%rd10];
	add.s32 	%r15, %r14, %r17;
	ld.shared.u8 	%rs3, [%r15];
	setp.eq.s16 	%p4, %rs2, %rs3;
	@%p4 bra 	$L__BB0_5;
	bra.uni 	$L__BB0_8;
$L__BB0_7:
	cvta.to.global.u64 	%rd11, %rd5;
	atom.global.add.u32 	%r16, [%rd11], 1;
	cvta.to.global.u64 	%rd12, %rd4;
	mul.wide.s32 	%rd13, %r16, 4;
	add.s64 	%rd14, %rd12, %rd13;
	st.global.u32 	[%rd14], %r2;
$L__BB0_8:
	ret;

}


// ===== COMPILED SASS (sm_100) =====

	.target	sm_100

	.elftype	@"ET_EXEC"


//--------------------- .note.nv.tkinfo           --------------------------
	.section	.note.nv.tkinfo,"",@"SHT_NOTE"
	.sectionflags	@"SHF_NOTE_NV_TKINFO"
	.tkinfo
        /*0018*/ 	.word	0x00000002
        /*0030*/ 	.string	""
        /*0030*/ 	.string	"ptxas"
        /*0030*/ 	.string	"Cuda compilation tools, release 13.0, V13.0.88"
        /*0030*/ 	.string	"Build cuda_13.0.r13.0/compiler.36424714_0"
        /*0030*/ 	.string	"-arch sm_100 -m 64 "



//--------------------- .note.nv.cuinfo           --------------------------
	.section	.note.nv.cuinfo,"",@"SHT_NOTE"
	.sectionflags	@"SHF_NOTE_NV_CUINFO"
        /*0018*/ 	.short	0x0002
        /*001a*/ 	.short	0x0064
        /*001c*/ 	.short	0x0082
	.zero		2


//--------------------- .nv.info                  --------------------------
	.section	.nv.info,"",@"SHT_CUDA_INFO"
	.align	4


	//----- nvinfo : EIATTR_REGCOUNT
	.align		4
        /*0000*/ 	.byte	0x04, 0x2f
        /*0002*/ 	.short	(.L_1 - .L_0)
	.align		4
.L_0:
        /*0004*/ 	.word	index@(_Z17gpu_search_kernelPKciS0_iPiS1_)
        /*0008*/ 	.word	0x0000000e


	//----- nvinfo : EIATTR_FRAME_SIZE
	.align		4
.L_1:
        /*000c*/ 	.byte	0x04, 0x11
        /*000e*/ 	.short	(.L_3 - .L_2)
	.align		4
.L_2:
        /*0010*/ 	.word	index@(_Z17gpu_search_kernelPKciS0_iPiS1_)
        /*0014*/ 	.word	0x00000000


	//----- nvinfo : EIATTR_MIN_STACK_SIZE
	.align		4
.L_3:
        /*0018*/ 	.byte	0x04, 0x12
        /*001a*/ 	.short	(.L_5 - .L_4)
	.align		4
.L_4:
        /*001c*/ 	.word	index@(_Z17gpu_search_kernelPKciS0_iPiS1_)
        /*0020*/ 	.word	0x00000000
.L_5:


//--------------------- .nv.compat                --------------------------
	.section	.nv.compat,"",@"SHT_CUDA_COMPAT_INFO"
	.align	4
        /*0000*/ 	.byte	0x02, 0x09, 0x00, 0x00, 0x02, 0x02, 0x01, 0x00, 0x02, 0x05, 0x05, 0x00, 0x03, 0x07, 0x01, 0x01
        /*0010*/ 	.byte	0x02, 0x03, 0x00, 0x00, 0x02, 0x06, 0x01, 0x00, 0x04, 0x0b, 0x08, 0x00, 0x09, 0x00, 0x00, 0x00
        /*0020*/ 	.byte	0x00, 0x00, 0x00, 0x00


//--------------------- .nv.info._Z17gpu_search_kernelPKciS0_iPiS1_ --------------------------
	.section	.nv.info._Z17gpu_search_kernelPKciS0_iPiS1_,"",@"SHT_CUDA_INFO"
	.sectionflags	@""
	.align	4


	//----- nvinfo : EIATTR_CUDA_API_VERSION
	.align		4
        /*0000*/ 	.byte	0x04, 0x37
        /*0002*/ 	.short	(.L_7 - .L_6)
.L_6:
        /*0004*/ 	.word	0x00000082


	//----- nvinfo : EIATTR_KPARAM_INFO
	.align		4
.L_7:
        /*0008*/ 	.byte	0x04, 0x17
        /*000a*/ 	.short	(.L_9 - .L_8)
.L_8:
        /*000c*/ 	.word	0x00000000
        /*0010*/ 	.short	0x0005
        /*0012*/ 	.short	0x0028
        /*0014*/ 	.byte	0x00, 0xf5, 0x21, 0x00


	//----- nvinfo : EIATTR_KPARAM_INFO
	.align		4
.L_9:
        /*0018*/ 	.byte	0x04, 0x17
        /*001a*/ 	.short	(.L_11 - .L_10)
.L_10:
        /*001c*/ 	.word	0x00000000
        /*0020*/ 	.short	0x0004
        /*0022*/ 	.short	0x0020
        /*0024*/ 	.byte	0x00, 0xf5, 0x21, 0x00


	//----- nvinfo : EIATTR_KPARAM_INFO
	.align		4
.L_11:
        /*0028*/ 	.byte	0x04, 0x17
        /*002a*/ 	.short	(.L_13 - .L_12)
.L_12:
        /*002c*/ 	.word	0x00000000
        /*0030*/ 	.short	0x0003
        /*0032*/ 	.short	0x0018
        /*0034*/ 	.byte	0x00, 0xf0, 0x11, 0x00


	//----- nvinfo : EIATTR_KPARAM_INFO
	.align		4
.L_13:
        /*0038*/ 	.byte	0x04, 0x17
        /*003a*/ 	.short	(.L_15 - .L_14)
.L_14:
        /*003c*/ 	.word	0x00000000
        /*0040*/ 	.short	0x0002
        /*0042*/ 	.short	0x0010
        /*0044*/ 	.byte	0x00, 0xf5, 0x21, 0x00


	//----- nvinfo : EIATTR_KPARAM_INFO
	.align		4
.L_15:
        /*0048*/ 	.byte	0x04, 0x17
        /*004a*/ 	.short	(.L_17 - .L_16)
.L_16:
        /*004c*/ 	.word	0x00000000
        /*0050*/ 	.short	0x0001
        /*0052*/ 	.short	0x0008
        /*0054*/ 	.byte	0x00, 0xf0, 0x11, 0x00


	//----- nvinfo : EIATTR_KPARAM_INFO
	.align		4
.L_17:
        /*0058*/ 	.byte	0x04, 0x17
        /*005a*/ 	.short	(.L_19 - .L_18)
.L_18:
        /*005c*/ 	.word	0x00000000
        /*0060*/ 	.short	0x0000
        /*0062*/ 	.short	0x0000
        /*0064*/ 	.byte	0x00, 0xf5, 0x21, 0x00


	//----- nvinfo : EIATTR_SPARSE_MMA_MASK
	.align		4
.L_19:
        /*0068*/ 	.byte	0x03, 0x50
        /*006a*/ 	.short	0x0000


	//----- nvinfo : EIATTR_MAXREG_COUNT
	.align		4
        /*006c*/ 	.byte	0x03, 0x1b
        /*006e*/ 	.short	0x00ff


	//----- nvinfo : EIATTR_NUM_BARRIERS
	.align		4
        /*0070*/ 	.byte	0x02, 0x4c
        /*0072*/ 	.byte	0x01
	.zero		1


	//----- nvinfo : EIATTR_MERCURY_ISA_VERSION
	.align		4
        /*0074*/ 	.byte	0x03, 0x5f
        /*0076*/ 	.short	0x0101


	//----- nvinfo : EIATTR_INT_WARP_WIDE_INSTR_OFFSETS
	.align		4
        /*0078*/ 	.byte	0x04, 0x31
        /*007a*/ 	.short	(.L_21 - .L_20)


	//   ....[0]....
.L_20:
        /*007c*/ 	.word	0x00000290


	//   ....[1]....
        /*0080*/ 	.word	0x00000330


	//----- nvinfo : EIATTR_VRC_CTA_INIT_COUNT
	.align		4
.L_21:
        /*0084*/ 	.byte	0x02, 0x4a
	.zero		1
	.zero		1


	//----- nvinfo : EIATTR_EXIT_INSTR_OFFSETS
	.align		4
        /*0088*/ 	.byte	0x04, 0x1c
        /*008a*/ 	.short	(.L_23 - .L_22)


	//   ....[0]....
.L_22:
        /*008c*/ 	.word	0x00000150


	//   ....[1]....
        /*0090*/ 	.word	0x00000260


	//   ....[2]....
        /*0094*/ 	.word	0x00000370


	//----- nvinfo : EIATTR_CBANK_PARAM_SIZE
	.align		4
.L_23:
        /*0098*/ 	.byte	0x03, 0x19
        /*009a*/ 	.short	0x0030


	//----- nvinfo : EIATTR_PARAM_CBANK
	.align		4
        /*009c*/ 	.byte	0x04, 0x0a
        /*009e*/ 	.short	(.L_25 - .L_24)
	.align		4
.L_24:
        /*00a0*/ 	.word	index@(.nv.constant0._Z17gpu_search_kernelPKciS0_iPiS1_)
        /*00a4*/ 	.short	0x0380
        /*00a6*/ 	.short	0x0030


	//----- nvinfo : EIATTR_SW_WAR
	.align		4
.L_25:
        /*00a8*/ 	.byte	0x04, 0x36
        /*00aa*/ 	.short	(.L_27 - .L_26)
.L_26:
        /*00ac*/ 	.word	0x00000008
.L_27:


//--------------------- .nv.callgraph             --------------------------
	.section	.nv.callgraph,"",@"SHT_CUDA_CALLGRAPH"
	.align	4
	.sectionentsize	8
	.align		4
        /*0000*/ 	.word	0x00000000
	.align		4
        /*0004*/ 	.word	0xffffffff
	.align		4
        /*0008*/ 	.word	0x00000000
	.align		4
        /*000c*/ 	.word	0xfffffffe
	.align		4
        /*0010*/ 	.word	0x00000000
	.align		4
        /*0014*/ 	.word	0xfffffffd
	.align		4
        /*0018*/ 	.word	0x00000000
	.align		4
        /*001c*/ 	.word	0xfffffffc


//--------------------- .text._Z17gpu_search_kernelPKciS0_iPiS1_ --------------------------
	.section	.text._Z17gpu_search_kernelPKciS0_iPiS1_,"ax",@progbits
	.align	128
        .global         _Z17gpu_search_kernelPKciS0_iPiS1_
        .type           _Z17gpu_search_kernelPKciS0_iPiS1_,@function
        .size           _Z17gpu_search_kernelPKciS0_iPiS1_,(.L_x_3 - _Z17gpu_search_kernelPKciS0_iPiS1_)
        .other          _Z17gpu_search_kernelPKciS0_iPiS1_,@"STO_CUDA_ENTRY STV_DEFAULT"
_Z17gpu_search_kernelPKciS0_iPiS1_:
.text._Z17gpu_search_kernelPKciS0_iPiS1_:
[----:B------:R-:W-:Y:S01]  /*0000*/  LDC R1, c[0x0][0x37c] ;  /* 0x0000df00ff017b82 */ /* 0x000fe20000000800 */
[----:B------:R-:W0:Y:S01]  /*0010*/  S2R R9, SR_TID.X ;  /* 0x0000000000097919 */ /* 0x000e220000002100 */
[----:B------:R-:W0:Y:S01]  /*0020*/  LDCU UR8, c[0x0][0x398] ;  /* 0x00007300ff0877ac */ /* 0x000e220008000800 */
[----:B------:R-:W1:Y:S05]  /*0030*/  LDCU.64 UR6, c[0x0][0x358] ;  /* 0x00006b00ff0677ac */ /* 0x000e6a0008000a00 */
[----:B------:R-:W2:Y:S01]  /*0040*/  S2UR UR5, SR_CTAID.X ;  /* 0x00000000000579c3 */ /* 0x000ea20000002500 */
[----:B------:R-:W3:Y:S01]  /*0050*/  LDCU UR4, c[0x0][0x388] ;  /* 0x00007100ff0477ac */ /* 0x000ee20008000800 */
[----:B0-----:R-:W-:-:S13]  /*0060*/  ISETP.GE.U32.AND P0, PT, R9, UR8, PT ;  /* 0x0000000809007c0c */ /* 0x001fda000bf06070 */
[----:B------:R-:W0:Y:S02]  /*0070*/  @!P0 LDC.64 R2, c[0x0][0x390] ;  /* 0x0000e400ff028b82 */ /* 0x000e240000000a00 */
[----:B0-----:R-:W-:-:S05]  /*0080*/  @!P0 IADD3 R2, P1, PT, R9, R2, RZ ;  /* 0x0000000209028210 */ /* 0x001fca0007f3e0ff */
[----:B------:R-:W-:-:S05]  /*0090*/  @!P0 IMAD.X R3, RZ, RZ, R3, P1 ;  /* 0x000000ffff038224 */ /* 0x000fca00008e0603 */
[----:B-1----:R-:W4:Y:S01]  /*00a0*/  @!P0 LDG.E.U8 R2, desc[UR6][R2.64] ;  /* 0x0000000602028981 */ /* 0x002f22000c1e1100 */
[----:B------:R-:W2:Y:S01]  /*00b0*/  LDC R4, c[0x0][0x360] ;  /* 0x0000d800ff047b82 */ /* 0x000ea20000000800 */
[----:B------:R-:W-:Y:S01]  /*00c0*/  @!P0 MOV R0, 0x400 ;  /* 0x0000040000008802 */ /* 0x000fe20000000f00 */
[----:B---3--:R-:W-:Y:S01]  /*00d0*/  UIADD3 UR4, UPT, UPT, -UR8, UR4, URZ ;  /* 0x0000000408047290 */ /* 0x008fe2000fffe1ff */
[----:B------:R-:W0:Y:S01]  /*00e0*/  @!P0 S2R R5, SR_CgaCtaId ;  /* 0x0000000000058919 */ /* 0x000e220000008800 */
[----:B--2---:R-:W-:-:S05]  /*00f0*/  IMAD R7, R4, UR5, R9 ;  /* 0x0000000504077c24 */ /* 0x004fca000f8e0209 */
[----:B------:R-:W-:Y:S02]  /*0100*/  ISETP.GT.AND P1, PT, R7, UR4, PT ;  /* 0x0000000407007c0c */ /* 0x000fe4000bf24270 */
[----:B0-----:R-:W-:-:S05]  /*0110*/  @!P0 LEA R0, R5, R0, 0x18 ;  /* 0x0000000005008211 */ /* 0x001fca00078ec0ff */
[----:B------:R-:W-:-:S05]  /*0120*/  @!P0 IMAD.IADD R5, R0, 0x1, R9 ;  /* 0x0000000100058824 */ /* 0x000fca00078e0209 */
[----:B----4-:R0:W-:Y:S01]  /*0130*/  @!P0 STS.U8 [R5], R2 ;  /* 0x0000000205008388 */ /* 0x0101e20000000000 */
[----:B------:R-:W-:Y:S06]  /*0140*/  BAR.SYNC.DEFER_BLOCKING 0x0 ;  /* 0x0000000000007b1d */ /* 0x000fec0000010000 */
[----:B------:R-:W-:Y:S05]  /*0150*/  @P1 EXIT ;  /* 0x000000000000194d */ /* 0x000fea0003800000 */
[----:B------:R-:W-:-:S09]  /*0160*/  UISETP.GE.AND UP0, UPT, UR8, 0x1, UPT ;  /* 0x000000010800788c */ /* 0x000fd2000bf06270 */
[----:B------:R-:W-:Y:S05]  /*0170*/  BRA.U !UP0, `(.L_x_0) ;  /* 0x0000000108407547 */ /* 0x000fea000b800000 */
[----:B------:R-:W1:Y:S01]  /*0180*/  S2UR UR5, SR_CgaCtaId ;  /* 0x00000000000579c3 */ /* 0x000e620000008800 */
[----:B------:R-:W-:Y:S01]  /*0190*/  IMAD.MOV.U32 R0, RZ, RZ, RZ ;  /* 0x000000ffff007224 */ /* 0x000fe200078e00ff */
[----:B------:R-:W-:Y:S01]  /*01a0*/  UMOV UR4, 0x400 ;  /* 0x0000040000047882 */ /* 0x000fe20000000000 */
[----:B------:R-:W2:Y:S01]  /*01b0*/  LDCU UR10, c[0x0][0x398] ;  /* 0x00007300ff0a77ac */ /* 0x000ea20008000800 */
[----:B------:R-:W3:Y:S02]  /*01c0*/  LDCU.64 UR8, c[0x0][0x380] ;  /* 0x00007000ff0877ac */ /* 0x000ee40008000a00 */
[----:B-123--:R-:W-:-:S12]  /*01d0*/  ULEA UR4, UR5, UR4, 0x18 ;  /* 0x0000000405047291 */ /* 0x00efd8000f8ec0ff */
.L_x_1:
[----:B------:R-:W-:Y:S01]  /*01e0*/  IMAD.IADD R3, R7, 0x1, R0 ;  /* 0x0000000107037824 */ /* 0x000fe200078e0200 */
[----:B0-----:R0:W1:Y:S04]  /*01f0*/  LDS.U8 R5, [R0+UR4] ;  /* 0x0000000400057984 */ /* 0x0010680008000000 */
[----:B------:R-:W-:-:S04]  /*0200*/  IADD3 R2, P0, PT, R3, UR8, RZ ;  /* 0x0000000803027c10 */ /* 0x000fc8000ff1e0ff */
[----:B------:R-:W-:-:S05]  /*0210*/  LEA.HI.X.SX32 R3, R3, UR9, 0x1, P0 ;  /* 0x0000000903037c11 */ /* 0x000fca00080f0eff */
[----:B------:R-:W1:Y:S01]  /*0220*/  LDG.E.U8 R2, desc[UR6][R2.64] ;  /* 0x0000000602027981 */ /* 0x000e62000c1e1100 */
[----:B0-----:R-:W-:-:S05]  /*0230*/  VIADD R0, R0, 0x1 ;  /* 0x0000000100007836 */ /* 0x001fca0000000000 */
[----:B------:R-:W-:Y:S02]  /*0240*/  ISETP.NE.AND P1, PT, R0, UR10, PT ;  /* 0x0000000a00007c0c */ /* 0x000fe4000bf25270 */
[----:B-1----:R-:W-:-:S13]  /*0250*/  ISETP.NE.AND P0, PT, R2, R5, PT ;  /* 0x000000050200720c */ /* 0x002fda0003f05270 */
[----:B------:R-:W-:Y:S05]  /*0260*/  @P0 EXIT ;  /* 0x000000000000094d */ /* 0x000fea0003800000 */
[----:B------:R-:W-:Y:S05]  /*0270*/  @P1 BRA `(.L_x_1) ;  /* 0xfffffffc00d81947 */ /* 0x000fea000383ffff */
.L_x_0:
[----:B0-----:R-:W0:Y:S01]  /*0280*/  S2R R5, SR_LANEID ;  /* 0x0000000000057919 */ /* 0x001e220000000000 */
[----:B------:R-:W-:Y:S01]  /*0290*/  VOTEU.ANY UR5, UPT, PT ;  /* 0x0000000000057886 */ /* 0x000fe200038e0100 */
[----:B------:R-:W1:Y:S01]  /*02a0*/  LDC.64 R2, c[0x0][0x3a8] ;  /* 0x0000ea00ff027b82 */ /* 0x000e620000000a00 */
[----:B------:R-:W0:Y:S08]  /*02b0*/  FLO.U32 R0, UR5 ;  /* 0x0000000500007d00 */ /* 0x000e3000080e0000 */
[----:B------:R-:W1:Y:S01]  /*02c0*/  POPC R11, UR5 ;  /* 0x00000005000b7d09 */ /* 0x000e620008000000 */
[----:B0-----:R-:W-:Y:S01]  /*02d0*/  ISETP.EQ.U32.AND P0, PT, R0, R5, PT ;  /* 0x000000050000720c */ /* 0x001fe20003f02070 */
[----:B------:R-:W0:Y:S01]  /*02e0*/  S2R R6, SR_LTMASK ;  /* 0x0000000000067919 */ /* 0x000e220000003900 */
[----:B------:R-:W2:Y:S11]  /*02f0*/  LDC.64 R4, c[0x0][0x3a0] ;  /* 0x0000e800ff047b82 */ /* 0x000eb60000000a00 */
[----:B-1----:R-:W3:Y:S01]  /*0300*/  @P0 ATOMG.E.ADD.STRONG.GPU PT, R3, desc[UR6][R2.64], R11 ;  /* 0x8000000b020309a8 */ /* 0x002ee200081ef106 */
[----:B0-----:R-:W-:-:S06]  /*0310*/  LOP3.LUT R6, R6, UR5, RZ, 0xc0, !PT ;  /* 0x0000000506067c12 */ /* 0x001fcc000f8ec0ff */
[----:B------:R-:W0:Y:S01]  /*0320*/  POPC R6, R6 ;  /* 0x0000000600067309 */ /* 0x000e220000000000 */
[----:B---3--:R-:W0:Y:S02]  /*0330*/  SHFL.IDX PT, R9, R3, R0, 0x1f ;  /* 0x00001f0003097589 */ /* 0x008e2400000e0000 */
[----:B0-----:R-:W-:-:S04]  /*0340*/  IMAD.IADD R9, R9, 0x1, R6 ;  /* 0x0000000109097824 */ /* 0x001fc800078e0206 */
[----:B--2---:R-:W-:-:S05]  /*0350*/  IMAD.WIDE R4, R9, 0x4, R4 ;  /* 0x0000000409047825 */ /* 0x004fca00078e0204 */
[----:B------:R-:W-:Y:S01]  /*0360*/  STG.E desc[UR6][R4.64], R7 ;  /* 0x0000000704007986 */ /* 0x000fe2000c101906 */
[----:B------:R-:W-:Y:S05]  /*0370*/  EXIT ;  /* 0x000000000000794d */ /* 0x000fea0003800000 */
.L_x_2:
[----:B------:R-:W-:-:S00]  /*0380*/  BRA `(.L_x_2) ;  /* 0xfffffffc00fc7947 */ /* 0x000fc0000383ffff */
[----:B------:R-:W-:-:S00]  /*0390*/  NOP ;  /* 0x0000000000007918 */ /* 0x000fc00000000000 */
        /* <DEDUP_REMOVED lines=14> */
.L_x_3:


//--------------------- .nv.shared._Z17gpu_search_kernelPKciS0_iPiS1_ --------------------------
	.section	.nv.shared._Z17gpu_search_kernelPKciS0_iPiS1_,"aw",@nobits
	.sectionflags	@""
	.align	16
	.zero		1024


//--------------------- .nv.shared.reserved.0     --------------------------
	.section	.nv.shared.reserved.0,"aw",@nobits
	.weak		__nv_reservedSMEM_offset_0_alias
	.size		__nv_reservedSMEM_offset_0_alias, 0, 64
	.other		__nv_reservedSMEM_offset_0_alias,@"STO_CUDA_RESERVED_SHARED STV_DEFAULT"
__nv_reservedSMEM_offset_0_alias:
	.zero		0
	.zero		64


//--------------------- .nv.constant0._Z17gpu_search_kernelPKciS0_iPiS1_ --------------------------
	.section	.nv.constant0._Z17gpu_search_kernelPKciS0_iPiS1_,"a",@progbits
	.sectionflags	@""
	.align	4
.nv.constant0._Z17gpu_search_kernelPKciS0_iPiS1_:
	.zero		944


//--------------------- SYMBOLS --------------------------

	.type		.nv.reservedSmem.offset0,@object
	.size		.nv.reservedSmem.offset0,0x4
	.type		.nv.reservedSmem.cap,@object
	.size		.nv.reservedSmem.cap,0x4
